//
// Generated by NVIDIA NVVM Compiler
//
// Compiler Build ID: CL-36424714
// Cuda compilation tools, release 13.0, V13.0.88
// Based on NVVM 20.0.0
//

.version 9.0
.target sm_100
.address_size 64

	// .globl	_Z18splitPredictUpdateIf6float2EvPT0_PT_S4_S3_

.visible .entry _Z18splitPredictUpdateIf6float2EvPT0_PT_S4_S3_(
	.param .u64 .ptr .align 1 _Z18splitPredictUpdateIf6float2EvPT0_PT_S4_S3__param_0,
	.param .u64 .ptr .align 1 _Z18splitPredictUpdateIf6float2EvPT0_PT_S4_S3__param_1,
	.param .u64 .ptr .align 1 _Z18splitPredictUpdateIf6float2EvPT0_PT_S4_S3__param_2,
	.param .f32 _Z18splitPredictUpdateIf6float2EvPT0_PT_S4_S3__param_3
)
{
	.reg .pred 	%p<2>;
	.reg .b32 	%r<5>;
	.reg .b32 	%f<7>;
	.reg .b64 	%rd<12>;

	ld.param.u64 	%rd1, [_Z18splitPredictUpdateIf6float2EvPT0_PT_S4_S3__param_0];
	ld.param.u64 	%rd2, [_Z18splitPredictUpdateIf6float2EvPT0_PT_S4_S3__param_1];
	ld.param.u64 	%rd3, [_Z18splitPredictUpdateIf6float2EvPT0_PT_S4_S3__param_2];
	ld.param.f32 	%f1, [_Z18splitPredictUpdateIf6float2EvPT0_PT_S4_S3__param_3];
	mov.u32 	%r2, %ctaid.x;
	mov.u32 	%r3, %ntid.x;
	mov.u32 	%r4, %tid.x;
	mad.lo.s32 	%r1, %r2, %r3, %r4;
	cvt.rn.f32.u32 	%f2, %r1;
	setp.le.f32 	%p1, %f1, %f2;
	@%p1 bra 	$L__BB0_2;
	cvta.to.global.u64 	%rd4, %rd1;
	cvta.to.global.u64 	%rd5, %rd2;
	cvta.to.global.u64 	%rd6, %rd3;
	mul.wide.u32 	%rd7, %r1, 8;
	add.s64 	%rd8, %rd4, %rd7;
	ld.global.v2.f32 	{%f3, %f4}, [%rd8];
	sub.f32 	%f5, %f4, %f3;
	fma.rn.f32 	%f6, %f5, 0f3F000000, %f3;
	mul.wide.u32 	%rd9, %r1, 4;
	add.s64 	%rd10, %rd5, %rd9;
	st.global.f32 	[%rd10], %f5;
	add.s64 	%rd11, %rd6, %rd9;
	st.global.f32 	[%rd11], %f6;
$L__BB0_2:
	ret;

}
	// .globl	_Z18splitPredictUpdateId7double2EvPT0_PT_S4_S3_
.visible .entry _Z18splitPredictUpdateId7double2EvPT0_PT_S4_S3_(
	.param .u64 .ptr .align 1 _Z18splitPredictUpdateId7double2EvPT0_PT_S4_S3__param_0,
	.param .u64 .ptr .align 1 _Z18splitPredictUpdateId7double2EvPT0_PT_S4_S3__param_1,
	.param .u64 .ptr .align 1 _Z18splitPredictUpdateId7double2EvPT0_PT_S4_S3__param_2,
	.param .f64 _Z18splitPredictUpdateId7double2EvPT0_PT_S4_S3__param_3
)
{
	.reg .pred 	%p<2>;
	.reg .b32 	%r<5>;
	.reg .b64 	%rd<12>;
	.reg .b64 	%fd<7>;

	ld.param.u64 	%rd1, [_Z18splitPredictUpdateId7double2EvPT0_PT_S4_S3__param_0];
	ld.param.u64 	%rd2, [_Z18splitPredictUpdateId7double2EvPT0_PT_S4_S3__param_1];
	ld.param.u64 	%rd3, [_Z18splitPredictUpdateId7double2EvPT0_PT_S4_S3__param_2];
	ld.param.f64 	%fd1, [_Z18splitPredictUpdateId7double2EvPT0_PT_S4_S3__param_3];
	mov.u32 	%r2, %ctaid.x;
	mov.u32 	%r3, %ntid.x;
	mov.u32 	%r4, %tid.x;
	mad.lo.s32 	%r1, %r2, %r3, %r4;
	cvt.rn.f64.u32 	%fd2, %r1;
	setp.le.f64 	%p1, %fd1, %fd2;
	@%p1 bra 	$L__BB1_2;
	cvta.to.global.u64 	%rd4, %rd1;
	cvta.to.global.u64 	%rd5, %rd2;
	cvta.to.global.u64 	%rd6, %rd3;
	mul.wide.u32 	%rd7, %r1, 16;
	add.s64 	%rd8, %rd4, %rd7;
	ld.global.v2.f64 	{%fd3, %fd4}, [%rd8];
	sub.f64 	%fd5, %fd4, %fd3;
	fma.rn.f64 	%fd6, %fd5, 0d3FE0000000000000, %fd3;
	mul.wide.u32 	%rd9, %r1, 8;
	add.s64 	%rd10, %rd5, %rd9;
	st.global.f64 	[%rd10], %fd5;
	add.s64 	%rd11, %rd6, %rd9;
	st.global.f64 	[%rd11], %fd6;
$L__BB1_2:
	ret;

}


// ===== COMPILED SASS (sm_100) =====

	.target	sm_100

	.elftype	@"ET_EXEC"


//--------------------- .note.nv.tkinfo           --------------------------
	.section	.note.nv.tkinfo,"",@"SHT_NOTE"
	.sectionflags	@"SHF_NOTE_NV_TKINFO"
	.tkinfo
        /*0018*/ 	.word	0x00000002
        /*0030*/ 	.string	""
        /*0030*/ 	.string	"ptxas"
        /*0030*/ 	.string	"Cuda compilation tools, release 13.0, V13.0.88"
        /*0030*/ 	.string	"Build cuda_13.0.r13.0/compiler.36424714_0"
        /*0030*/ 	.string	"-arch sm_100 -m 64 "



//--------------------- .note.nv.cuinfo           --------------------------
	.section	.note.nv.cuinfo,"",@"SHT_NOTE"
	.sectionflags	@"SHF_NOTE_NV_CUINFO"
        /*0018*/ 	.short	0x0002
        /*001a*/ 	.short	0x0064
        /*001c*/ 	.short	0x0082
	.zero		2


//--------------------- .nv.info                  --------------------------
	.section	.nv.info,"",@"SHT_CUDA_INFO"
	.align	4


	//----- nvinfo : EIATTR_REGCOUNT
	.align		4
        /*0000*/ 	.byte	0x04, 0x2f
        /*0002*/ 	.short	(.L_1 - .L_0)
	.align		4
.L_0:
        /*0004*/ 	.word	index@(_Z18splitPredictUpdateIf6float2EvPT0_PT_S4_S3_)
        /*0008*/ 	.word	0x0000000e


	//----- nvinfo : EIATTR_FRAME_SIZE
	.align		4
.L_1:
        /*000c*/ 	.byte	0x04, 0x11
        /*000e*/ 	.short	(.L_3 - .L_2)
	.align		4
.L_2:
        /*0010*/ 	.word	index@(_Z18splitPredictUpdateIf6float2EvPT0_PT_S4_S3_)
        /*0014*/ 	.word	0x00000000


	//----- nvinfo : EIATTR_REGCOUNT
	.align		4
.L_3:
        /*0018*/ 	.byte	0x04, 0x2f
        /*001a*/ 	.short	(.L_5 - .L_4)
	.align		4
.L_4:
        /*001c*/ 	.word	index@(_Z18splitPredictUpdateId7double2EvPT0_PT_S4_S3_)
        /*0020*/ 	.word	0x00000010


	//----- nvinfo : EIATTR_FRAME_SIZE
	.align		4
.L_5:
        /*0024*/ 	.byte	0x04, 0x11
        /*0026*/ 	.short	(.L_7 - .L_6)
	.align		4
.L_6:
        /*0028*/ 	.word	index@(_Z18splitPredictUpdateId7double2EvPT0_PT_S4_S3_)
        /*002c*/ 	.word	0x00000000


	//----- nvinfo : EIATTR_MIN_STACK_SIZE
	.align		4
.L_7:
        /*0030*/ 	.byte	0x04, 0x12
        /*0032*/ 	.short	(.L_9 - .L_8)
	.align		4
.L_8:
        /*0034*/ 	.word	index@(_Z18splitPredictUpdateId7double2EvPT0_PT_S4_S3_)
        /*0038*/ 	.word	0x00000000


	//----- nvinfo : EIATTR_MIN_STACK_SIZE
	.align		4
.L_9:
        /*003c*/ 	.byte	0x04, 0x12
        /*003e*/ 	.short	(.L_11 - .L_10)
	.align		4
.L_10:
        /*0040*/ 	.word	index@(_Z18splitPredictUpdateIf6float2EvPT0_PT_S4_S3_)
        /*0044*/ 	.word	0x00000000
.L_11:


//--------------------- .nv.compat                --------------------------
	.section	.nv.compat,"",@"SHT_CUDA_COMPAT_INFO"
	.align	4
        /*0000*/ 	.byte	0x02, 0x09, 0x00, 0x00, 0x02, 0x02, 0x01, 0x00, 0x02, 0x05, 0x05, 0x00, 0x03, 0x07, 0x01, 0x01
        /*0010*/ 	.byte	0x02, 0x03, 0x00, 0x00, 0x02, 0x06, 0x01, 0x00, 0x04, 0x0b, 0x08, 0x00, 0x01, 0x00, 0x00, 0x00
        /*0020*/ 	.byte	0x00, 0x00, 0x00, 0x00


//--------------------- .nv.info._Z18splitPredictUpdateId7double2EvPT0_PT_S4_S3_ --------------------------
	.section	.nv.info._Z18splitPredictUpdateId7double2EvPT0_PT_S4_S3_,"",@"SHT_CUDA_INFO"
	.sectionflags	@""
	.align	4


	//----- nvinfo : EIATTR_CUDA_API_VERSION
	.align		4
        /*0000*/ 	.byte	0x04, 0x37
        /*0002*/ 	.short	(.L_13 - .L_12)
.L_12:
        /*0004*/ 	.word	0x00000082


	//----- nvinfo : EIATTR_KPARAM_INFO
	.align		4
.L_13:
        /*0008*/ 	.byte	0x04, 0x17
        /*000a*/ 	.short	(.L_15 - .L_14)
.L_14:
        /*000c*/ 	.word	0x00000000
        /*0010*/ 	.short	0x0003
        /*0012*/ 	.short	0x0018
        /*0014*/ 	.byte	0x00, 0xf0, 0x21, 0x00


	//----- nvinfo : EIATTR_KPARAM_INFO
	.align		4
.L_15:
        /*0018*/ 	.byte	0x04, 0x17
        /*001a*/ 	.short	(.L_17 - .L_16)
.L_16:
        /*001c*/ 	.word	0x00000000
        /*0020*/ 	.short	0x0002
        /*0022*/ 	.short	0x0010
        /*0024*/ 	.byte	0x00, 0xf5, 0x21, 0x00


	//----- nvinfo : EIATTR_KPARAM_INFO
	.align		4
.L_17:
        /*0028*/ 	.byte	0x04, 0x17
        /*002a*/ 	.short	(.L_19 - .L_18)
.L_18:
        /*002c*/ 	.word	0x00000000
        /*0030*/ 	.short	0x0001
        /*0032*/ 	.short	0x0008
        /*0034*/ 	.byte	0x00, 0xf5, 0x21, 0x00


	//----- nvinfo : EIATTR_KPARAM_INFO
	.align		4
.L_19:
        /*0038*/ 	.byte	0x04, 0x17
        /*003a*/ 	.short	(.L_21 - .L_20)
.L_20:
        /*003c*/ 	.word	0x00000000
        /*0040*/ 	.short	0x0000
        /*0042*/ 	.short	0x0000
        /*0044*/ 	.byte	0x00, 0xf5, 0x21, 0x00


	//----- nvinfo : EIATTR_SPARSE_MMA_MASK
	.align		4
.L_21:
        /*0048*/ 	.byte	0x03, 0x50
        /*004a*/ 	.short	0x0000


	//----- nvinfo : EIATTR_MAXREG_COUNT
	.align		4
        /*004c*/ 	.byte	0x03, 0x1b
        /*004e*/ 	.short	0x00ff


	//----- nvinfo : EIATTR_MERCURY_ISA_VERSION
	.align		4
        /*0050*/ 	.byte	0x03, 0x5f
        /*0052*/ 	.short	0x0101


	//----- nvinfo : EIATTR_VRC_CTA_INIT_COUNT
	.align		4
        /*0054*/ 	.byte	0x02, 0x4a
	.zero		1
	.zero		1


	//----- nvinfo : EIATTR_EXIT_INSTR_OFFSETS
	.align		4
        /*0058*/ 	.byte	0x04, 0x1c
        /*005a*/ 	.short	(.L_23 - .L_22)


	//   ....[0]....
.L_22:
        /*005c*/ 	.word	0x00000080


	//   ....[1]....
        /*0060*/ 	.word	0x00000150


	//----- nvinfo : EIATTR_CBANK_PARAM_SIZE
	.align		4
.L_23:
        /*0064*/ 	.byte	0x03, 0x19
        /*0066*/ 	.short	0x0020


	//----- nvinfo : EIATTR_PARAM_CBANK
	.align		4
        /*0068*/ 	.byte	0x04, 0x0a
        /*006a*/ 	.short	(.L_25 - .L_24)
	.align		4
.L_24:
        /*006c*/ 	.word	index@(.nv.constant0._Z18splitPredictUpdateId7double2EvPT0_PT_S4_S3_)
        /*0070*/ 	.short	0x0380
        /*0072*/ 	.short	0x0020


	//----- nvinfo : EIATTR_SW_WAR
	.align		4
.L_25:
        /*0074*/ 	.byte	0x04, 0x36
        /*0076*/ 	.short	(.L_27 - .L_26)
.L_26:
        /*0078*/ 	.word	0x00000008
.L_27:


//--------------------- .nv.info._Z18splitPredictUpdateIf6float2EvPT0_PT_S4_S3_ --------------------------
	.section	.nv.info._Z18splitPredictUpdateIf6float2EvPT0_PT_S4_S3_,"",@"SHT_CUDA_INFO"
	.sectionflags	@""
	.align	4


	//----- nvinfo : EIATTR_CUDA_API_VERSION
	.align		4
        /*0000*/ 	.byte	0x04, 0x37
        /*0002*/ 	.short	(.L_29 - .L_28)
.L_28:
        /*0004*/ 	.word	0x00000082


	//----- nvinfo : EIATTR_KPARAM_INFO
	.align		4
.L_29:
        /*0008*/ 	.byte	0x04, 0x17
        /*000a*/ 	.short	(.L_31 - .L_30)
.L_30:
        /*000c*/ 	.word	0x00000000
        /*0010*/ 	.short	0x0003
        /*0012*/ 	.short	0x0018
        /*0014*/ 	.byte	0x00, 0xf0, 0x11, 0x00


	//----- nvinfo : EIATTR_KPARAM_INFO
	.align		4
.L_31:
        /*0018*/ 	.byte	0x04, 0x17
        /*001a*/ 	.short	(.L_33 - .L_32)
.L_32:
        /*001c*/ 	.word	0x00000000
        /*0020*/ 	.short	0x0002
        /*0022*/ 	.short	0x0010
        /*0024*/ 	.byte	0x00, 0xf5, 0x21, 0x00


	//----- nvinfo : EIATTR_KPARAM_INFO
	.align		4
.L_33:
        /*0028*/ 	.byte	0x04, 0x17
        /*002a*/ 	.short	(.L_35 - .L_34)
.L_34:
        /*002c*/ 	.word	0x00000000
        /*0030*/ 	.short	0x0001
        /*0032*/ 	.short	0x0008
        /*0034*/ 	.byte	0x00, 0xf5, 0x21, 0x00


	//----- nvinfo : EIATTR_KPARAM_INFO
	.align		4
.L_35:
        /*0038*/ 	.byte	0x04, 0x17
        /*003a*/ 	.short	(.L_37 - .L_36)
.L_36:
        /*003c*/ 	.word	0x00000000
        /*0040*/ 	.short	0x0000
        /*0042*/ 	.short	0x0000
        /*0044*/ 	.byte	0x00, 0xf5, 0x21, 0x00


	//----- nvinfo : EIATTR_SPARSE_MMA_MASK
	.align		4
.L_37:
        /*0048*/ 	.byte	0x03, 0x50
        /*004a*/ 	.short	0x0000


	//----- nvinfo : EIATTR_MAXREG_COUNT
	.align		4
        /*004c*/ 	.byte	0x03, 0x1b
        /*004e*/ 	.short	0x00ff


	//----- nvinfo : EIATTR_MERCURY_ISA_VERSION
	.align		4
        /*0050*/ 	.byte	0x03, 0x5f
        /*0052*/ 	.short	0x0101


	//----- nvinfo : EIATTR_VRC_CTA_INIT_COUNT
	.align		4
        /*0054*/ 	.byte	0x02, 0x4a
	.zero		1
	.zero		1


	//----- nvinfo : EIATTR_EXIT_INSTR_OFFSETS
	.align		4
        /*0058*/ 	.byte	0x04, 0x1c
        /*005a*/ 	.short	(.L_39 - .L_38)


	//   ....[0]....
.L_38:
        /*005c*/ 	.word	0x00000080


	//   ....[1]....
        /*0060*/ 	.word	0x00000150


	//----- nvinfo : EIATTR_CBANK_PARAM_SIZE
	.align		4
.L_39:
        /*0064*/ 	.byte	0x03, 0x19
        /*0066*/ 	.short	0x001c


	//----- nvinfo : EIATTR_PARAM_CBANK
	.align		4
        /*0068*/ 	.byte	0x04, 0x0a
        /*006a*/ 	.short	(.L_41 - .L_40)
	.align		4
.L_40:
        /*006c*/ 	.word	index@(.nv.constant0._Z18splitPredictUpdateIf6float2EvPT0_PT_S4_S3_)
        /*0070*/ 	.short	0x0380
        /*0072*/ 	.short	0x001c


	//----- nvinfo : EIATTR_SW_WAR
	.align		4
.L_41:
        /*0074*/ 	.byte	0x04, 0x36
        /*0076*/ 	.short	(.L_43 - .L_42)
.L_42:
        /*0078*/ 	.word	0x00000008
.L_43:


//--------------------- .nv.callgraph             --------------------------
	.section	.nv.callgraph,"",@"SHT_CUDA_CALLGRAPH"
	.align	4
	.sectionentsize	8
	.align		4
        /*0000*/ 	.word	0x00000000
	.align		4
        /*0004*/ 	.word	0xffffffff
	.align		4
        /*0008*/ 	.word	0x00000000
	.align		4
        /*000c*/ 	.word	0xfffffffe
	.align		4
        /*0010*/ 	.word	0x00000000
	.align		4
        /*0014*/ 	.word	0xfffffffd
	.align		4
        /*0018*/ 	.word	0x00000000
	.align		4
        /*001c*/ 	.word	0xfffffffc


//--------------------- .text._Z18splitPredictUpdateId7double2EvPT0_PT_S4_S3_ --------------------------
	.section	.text._Z18splitPredictUpdateId7double2EvPT0_PT_S4_S3_,"ax",@progbits
	.align	128
        .global         _Z18splitPredictUpdateId7double2EvPT0_PT_S4_S3_
        .type           _Z18splitPredictUpdateId7double2EvPT0_PT_S4_S3_,@function
        .size           _Z18splitPredictUpdateId7double2EvPT0_PT_S4_S3_,(.L_x_2 - _Z18splitPredictUpdateId7double2EvPT0_PT_S4_S3_)
        .other          _Z18splitPredictUpdateId7double2EvPT0_PT_S4_S3_,@"STO_CUDA_ENTRY STV_DEFAULT"
_Z18splitPredictUpdateId7double2EvPT0_PT_S4_S3_:
.text._Z18splitPredictUpdateId7double2EvPT0_PT_S4_S3_:
[----:B------:R-:W-:Y:S01]  /*0000*/  LDC R1, c[0x0][0x37c] ;  /* 0x0000df00ff017b82 */ /* 0x000fe20000000800 */
[----:B------:R-:W0:Y:S07]  /*0010*/  S2R R0, SR_TID.X ;  /* 0x0000000000007919 */ /* 0x000e2e0000002100 */
[----:B------:R-:W0:Y:S08]  /*0020*/  S2UR UR4, SR_CTAID.X ;  /* 0x00000000000479c3 */ /* 0x000e300000002500 */
[----:B------:R-:W0:Y:S02]  /*0030*/  LDC R13, c[0x0][0x360] ;  /* 0x0000d800ff0d7b82 */ /* 0x000e240000000800 */
[----:B0-----:R-:W-:Y:S01]  /*0040*/  IMAD R13, R13, UR4, R0 ;  /* 0x000000040d0d7c24 */ /* 0x001fe2000f8e0200 */
[----:B------:R-:W0:Y:S03]  /*0050*/  LDCU.64 UR4, c[0x0][0x398] ;  /* 0x00007300ff0477ac */ /* 0x000e260008000a00 */
[----:B------:R-:W0:Y:S02]  /*0060*/  I2F.F64.U32 R2, R13 ;  /* 0x0000000d00027312 */ /* 0x000e240000201800 */
[----:B0-----:R-:W-:-:S14]  /*0070*/  DSETP.GE.AND P0, PT, R2, UR4, PT ;  /* 0x0000000402007e2a */ /* 0x001fdc000bf06000 */
[----:B------:R-:W-:Y:S05]  /*0080*/  @P0 EXIT ;  /* 0x000000000000094d */ /* 0x000fea0003800000 */
[----:B------:R-:W0:Y:S01]  /*0090*/  LDC.64 R2, c[0x0][0x380] ;  /* 0x0000e000ff027b82 */ /* 0x000e220000000a00 */
[----:B------:R-:W1:Y:S07]  /*00a0*/  LDCU.64 UR4, c[0x0][0x358] ;  /* 0x00006b00ff0477ac */ /* 0x000e6e0008000a00 */
[----:B------:R-:W2:Y:S08]  /*00b0*/  LDC.64 R8, c[0x0][0x388] ;  /* 0x0000e200ff087b82 */ /* 0x000eb00000000a00 */
[----:B------:R-:W3:Y:S01]  /*00c0*/  LDC.64 R10, c[0x0][0x390] ;  /* 0x0000e400ff0a7b82 */ /* 0x000ee20000000a00 */
[----:B0-----:R-:W-:-:S05]  /*00d0*/  IMAD.WIDE.U32 R2, R13, 0x10, R2 ;  /* 0x000000100d027825 */ /* 0x001fca00078e0002 */
[----:B-1----:R-:W4:Y:S01]  /*00e0*/  LDG.E.128 R4, desc[UR4][R2.64] ;  /* 0x0000000402047981 */ /* 0x002f22000c1e1d00 */
[----:B--2---:R-:W-:-:S04]  /*00f0*/  IMAD.WIDE.U32 R8, R13, 0x8, R8 ;  /* 0x000000080d087825 */ /* 0x004fc800078e0008 */
[----:B---3--:R-:W-:Y:S01]  /*0100*/  IMAD.WIDE.U32 R10, R13, 0x8, R10 ;  /* 0x000000080d0a7825 */ /* 0x008fe200078e000a */
[----:B----4-:R-:W-:-:S07]  /*0110*/  DADD R6, -R4, R6 ;  /* 0x0000000004067229 */ /* 0x010fce0000000106 */
[----:B------:R-:W-:Y:S01]  /*0120*/  STG.E.64 desc[UR4][R8.64], R6 ;  /* 0x0000000608007986 */ /* 0x000fe2000c101b04 */
[----:B------:R-:W-:-:S07]  /*0130*/  DFMA R4, R6, 0.5, R4 ;  /* 0x3fe000000604782b */ /* 0x000fce0000000004 */
[----:B------:R-:W-:Y:S01]  /*0140*/  STG.E.64 desc[UR4][R10.64], R4 ;  /* 0x000000040a007986 */ /* 0x000fe2000c101b04 */
[----:B------:R-:W-:Y:S05]  /*0150*/  EXIT ;  /* 0x000000000000794d */ /* 0x000fea0003800000 */
.L_x_0:
[----:B------:R-:W-:-:S00]  /*0160*/  BRA `(.L_x_0) ;  /* 0xfffffffc00fc7947 */ /* 0x000fc0000383ffff */
[----:B------:R-:W-:-:S00]  /*0170*/  NOP ;  /* 0x0000000000007918 */ /* 0x000fc00000000000 */
        /* <DEDUP_REMOVED lines=8> */
.L_x_2:


//--------------------- .text._Z18splitPredictUpdateIf6float2EvPT0_PT_S4_S3_ --------------------------
	.section	.text._Z18splitPredictUpdateIf6float2EvPT0_PT_S4_S3_,"ax",@progbits
	.align	128
        .global         _Z18splitPredictUpdateIf6float2EvPT0_PT_S4_S3_
        .type           _Z18splitPredictUpdateIf6float2EvPT0_PT_S4_S3_,@function
        .size           _Z18splitPredictUpdateIf6float2EvPT0_PT_S4_S3_,(.L_x_3 - _Z18splitPredictUpdateIf6float2EvPT0_PT_S4_S3_)
        .other          _Z18splitPredictUpdateIf6float2EvPT0_PT_S4_S3_,@"STO_CUDA_ENTRY STV_DEFAULT"
_Z18splitPredictUpdateIf6float2EvPT0_PT_S4_S3_:
.text._Z18splitPredictUpdateIf6float2EvPT0_PT_S4_S3_:
[----:B------:R-:W-:Y:S01]  /*0000*/  LDC R1, c[0x0][0x37c] ;  /* 0x0000df00ff017b82 */ /* 0x000fe20000000800 */
[----:B------:R-:W0:Y:S07]  /*0010*/  S2R R0, SR_TID.X ;  /* 0x0000000000007919 */ /* 0x000e2e0000002100 */
[----:B------:R-:W0:Y:S01]  /*0020*/  S2UR UR4, SR_CTAID.X ;  /* 0x00000000000479c3 */ /* 0x000e220000002500 */
[----:B------:R-:W1:Y:S07]  /*0030*/  LDCU UR5, c[0x0][0x398] ;  /* 0x00007300ff0577ac */ /* 0x000e6e0008000800 */
[----:B------:R-:W0:Y:S02]  /*0040*/  LDC R9, c[0x0][0x360] ;  /* 0x0000d800ff097b82 */ /* 0x000e240000000800 */
[----:B0-----:R-:W-:-:S05]  /*0050*/  IMAD R9, R9, UR4, R0 ;  /* 0x0000000409097c24 */ /* 0x001fca000f8e0200 */
[----:B------:R-:W-:-:S04]  /*0060*/  I2FP.F32.U32 R0, R9 ;  /* 0x0000000900007245 */ /* 0x000fc80000201000 */
[----:B-1----:R-:W-:-:S13]  /*0070*/  FSETP.GE.AND P0, PT, R0, UR5, PT ;  /* 0x0000000500007c0b */ /* 0x002fda000bf06000 */
[----:B------:R-:W-:Y:S05]  /*0080*/  @P0 EXIT ;  /* 0x000000000000094d */ /* 0x000fea0003800000 */
[----:B------:R-:W0:Y:S01]  /*0090*/  LDC.64 R2, c[0x0][0x380] ;  /* 0x0000e000ff027b82 */ /* 0x000e220000000a00 */
[----:B------:R-:W1:Y:S07]  /*00a0*/  LDCU.64 UR4, c[0x0][0x358] ;  /* 0x00006b00ff0477ac */ /* 0x000e6e0008000a00 */
[----:B------:R-:W2:Y:S08]  /*00b0*/  LDC.64 R4, c[0x0][0x388] ;  /* 0x0000e200ff047b82 */ /* 0x000eb00000000a00 */
[----:B------:R-:W3:Y:S01]  /*00c0*/  LDC.64 R6, c[0x0][0x390] ;  /* 0x0000e400ff067b82 */ /* 0x000ee20000000a00 */
[----:B0-----:R-:W-:-:S06]  /*00d0*/  IMAD.WIDE.U32 R2, R9, 0x8, R2 ;  /* 0x0000000809027825 */ /* 0x001fcc00078e0002 */
[----:B-1----:R-:W4:Y:S01]  /*00e0*/  LDG.E.64 R2, desc[UR4][R2.64] ;  /* 0x0000000402027981 */ /* 0x002f22000c1e1b00 */
[----:B--2---:R-:W-:-:S04]  /*00f0*/  IMAD.WIDE.U32 R4, R9, 0x4, R4 ;  /* 0x0000000409047825 */ /* 0x004fc800078e0004 */
[----:B---3--:R-:W-:-:S04]  /*0100*/  IMAD.WIDE.U32 R6, R9, 0x4, R6 ;  /* 0x0000000409067825 */ /* 0x008fc800078e0006 */
[----:B----4-:R-:W-:-:S04]  /*0110*/  FADD R11, -R2, R3 ;  /* 0x00000003020b7221 */ /* 0x010fc80000000100 */
[----:B------:R-:W-:Y:S01]  /*0120*/  FFMA R9, R11, 0.5, R2 ;  /* 0x3f0000000b097823 */ /* 0x000fe20000000002 */
[----:B------:R-:W-:Y:S04]  /*0130*/  STG.E desc[UR4][R4.64], R11 ;  /* 0x0000000b04007986 */ /* 0x000fe8000c101904 */
[----:B------:R-:W-:Y:S01]  /*0140*/  STG.E desc[UR4][R6.64], R9 ;  /* 0x0000000906007986 */ /* 0x000fe2000c101904 */
[----:B------:R-:W-:Y:S05]  /*0150*/  EXIT ;  /* 0x000000000000794d */ /* 0x000fea0003800000 */
.L_x_1:
        /* <DEDUP_REMOVED lines=10> */
.L_x_3:


//--------------------- .nv.shared.reserved.0     --------------------------
	.section	.nv.shared.reserved.0,"aw",@nobits
	.weak		__nv_reservedSMEM_offset_0_alias
	.size		__nv_reservedSMEM_offset_0_alias, 0, 64
	.other		__nv_reservedSMEM_offset_0_alias,@"STO_CUDA_RESERVED_SHARED STV_DEFAULT"
__nv_reservedSMEM_offset_0_alias:
	.zero		0
	.zero		64


//--------------------- .nv.constant0._Z18splitPredictUpdateId7double2EvPT0_PT_S4_S3_ --------------------------
	.section	.nv.constant0._Z18splitPredictUpdateId7double2EvPT0_PT_S4_S3_,"a",@progbits
	.sectionflags	@""
	.align	4
.nv.constant0._Z18splitPredictUpdateId7double2EvPT0_PT_S4_S3_:
	.zero		928


//--------------------- .nv.constant0._Z18splitPredictUpdateIf6float2EvPT0_PT_S4_S3_ --------------------------
	.section	.nv.constant0._Z18splitPredictUpdateIf6float2EvPT0_PT_S4_S3_,"a",@progbits
	.sectionflags	@""
	.align	4
.nv.constant0._Z18splitPredictUpdateIf6float2EvPT0_PT_S4_S3_:
	.zero		924


//--------------------- SYMBOLS --------------------------

	.type		.nv.reservedSmem.offset0,@object
	.size		.nv.reservedSmem.offset0,0x4
